//
// Generated by NVIDIA NVVM Compiler
//
// Compiler Build ID: CL-36424714
// Cuda compilation tools, release 13.0, V13.0.88
// Based on NVVM 20.0.0
//

.version 9.0
.target sm_100
.address_size 64

	// .globl	_Z20counting_sort_kernelPiS_i
// _ZZ13output_kernelPiP9HistogramiE5count has been demoted
// _ZZ13output_kernelPiP9HistogramiE9start_idx has been demoted

.visible .entry _Z20counting_sort_kernelPiS_i(
	.param .u64 .ptr .align 1 _Z20counting_sort_kernelPiS_i_param_0,
	.param .u64 .ptr .align 1 _Z20counting_sort_kernelPiS_i_param_1,
	.param .u32 _Z20counting_sort_kernelPiS_i_param_2
)
{
	.reg .pred 	%p<2>;
	.reg .b32 	%r<7>;
	.reg .b64 	%rd<11>;

	ld.param.u64 	%rd2, [_Z20counting_sort_kernelPiS_i_param_0];
	ld.param.u64 	%rd3, [_Z20counting_sort_kernelPiS_i_param_1];
	ld.param.s32 	%rd4, [_Z20counting_sort_kernelPiS_i_param_2];
	mov.u32 	%r1, %ctaid.x;
	mov.u32 	%r2, %ntid.x;
	mov.u32 	%r3, %tid.x;
	mad.lo.s32 	%r4, %r1, %r2, %r3;
	cvt.u64.u32 	%rd1, %r4;
	setp.ge.u64 	%p1, %rd1, %rd4;
	@%p1 bra 	$L__BB0_2;
	cvta.to.global.u64 	%rd5, %rd2;
	cvta.to.global.u64 	%rd6, %rd3;
	shl.b64 	%rd7, %rd1, 2;
	add.s64 	%rd8, %rd5, %rd7;
	ld.global.u32 	%r5, [%rd8];
	mul.wide.s32 	%rd9, %r5, 4;
	add.s64 	%rd10, %rd6, %rd9;
	atom.global.add.u32 	%r6, [%rd10], 1;
$L__BB0_2:
	ret;

}
	// .globl	_Z13output_kernelPiP9Histogrami
.visible .entry _Z13output_kernelPiP9Histogrami(
	.param .u64 .ptr .align 1 _Z13output_kernelPiP9Histogrami_param_0,
	.param .u64 .ptr .align 1 _Z13output_kernelPiP9Histogrami_param_1,
	.param .u32 _Z13output_kernelPiP9Histogrami_param_2
)
{
	.reg .pred 	%p<10>;
	.reg .b32 	%r<30>;
	.reg .b64 	%rd<16>;
	// demoted variable
	.shared .align 4 .u32 _ZZ13output_kernelPiP9HistogramiE5count;
	// demoted variable
	.shared .align 4 .u32 _ZZ13output_kernelPiP9HistogramiE9start_idx;
	ld.param.u64 	%rd3, [_Z13output_kernelPiP9Histogrami_param_0];
	ld.param.u64 	%rd4, [_Z13output_kernelPiP9Histogrami_param_1];
	cvta.to.global.u64 	%rd1, %rd3;
	cvta.to.global.u64 	%rd5, %rd4;
	mov.u32 	%r17, %ctaid.x;
	mov.u32 	%r18, %ntid.x;
	mov.u32 	%r19, %tid.x;
	mad.lo.s32 	%r1, %r17, %r18, %r19;
	mul.wide.u32 	%rd6, %r1, 8;
	add.s64 	%rd7, %rd5, %rd6;
	ld.global.u32 	%r2, [%rd7+4];
	st.shared.u32 	[_ZZ13output_kernelPiP9HistogramiE5count], %r2;
	ld.global.u32 	%r3, [%rd7];
	st.shared.u32 	[_ZZ13output_kernelPiP9HistogramiE9start_idx], %r3;
	setp.lt.s32 	%p1, %r2, 1;
	@%p1 bra 	$L__BB1_12;
	and.b32  	%r4, %r2, 7;
	setp.lt.u32 	%p2, %r2, 8;
	mov.b32 	%r28, 0;
	@%p2 bra 	$L__BB1_4;
	and.b32  	%r28, %r2, 2147483640;
	neg.s32 	%r26, %r28;
	add.s64 	%rd2, %rd1, 16;
	mov.u32 	%r25, %r3;
$L__BB1_3:
	.pragma "nounroll";
	mul.wide.s32 	%rd8, %r25, 4;
	add.s64 	%rd9, %rd2, %rd8;
	st.global.u32 	[%rd9+-16], %r1;
	st.global.u32 	[%rd9+-12], %r1;
	st.global.u32 	[%rd9+-8], %r1;
	st.global.u32 	[%rd9+-4], %r1;
	st.global.u32 	[%rd9], %r1;
	st.global.u32 	[%rd9+4], %r1;
	st.global.u32 	[%rd9+8], %r1;
	st.global.u32 	[%rd9+12], %r1;
	add.s32 	%r26, %r26, 8;
	add.s32 	%r25, %r25, 8;
	setp.ne.s32 	%p3, %r26, 0;
	@%p3 bra 	$L__BB1_3;
$L__BB1_4:
	setp.eq.s32 	%p4, %r4, 0;
	@%p4 bra 	$L__BB1_12;
	and.b32  	%r12, %r2, 3;
	setp.lt.u32 	%p5, %r4, 4;
	@%p5 bra 	$L__BB1_7;
	add.s32 	%r21, %r3, %r28;
	mul.wide.s32 	%rd10, %r21, 4;
	add.s64 	%rd11, %rd1, %rd10;
	st.global.u32 	[%rd11], %r1;
	st.global.u32 	[%rd11+4], %r1;
	st.global.u32 	[%rd11+8], %r1;
	st.global.u32 	[%rd11+12], %r1;
	add.s32 	%r28, %r28, 4;
$L__BB1_7:
	setp.eq.s32 	%p6, %r12, 0;
	@%p6 bra 	$L__BB1_12;
	setp.eq.s32 	%p7, %r12, 1;
	@%p7 bra 	$L__BB1_10;
	add.s32 	%r22, %r3, %r28;
	mul.wide.s32 	%rd12, %r22, 4;
	add.s64 	%rd13, %rd1, %rd12;
	st.global.u32 	[%rd13], %r1;
	st.global.u32 	[%rd13+4], %r1;
	add.s32 	%r28, %r28, 2;
$L__BB1_10:
	and.b32  	%r23, %r2, 1;
	setp.eq.b32 	%p8, %r23, 1;
	not.pred 	%p9, %p8;
	@%p9 bra 	$L__BB1_12;
	add.s32 	%r24, %r3, %r28;
	mul.wide.s32 	%rd14, %r24, 4;
	add.s64 	%rd15, %rd1, %rd14;
	st.global.u32 	[%rd15], %r1;
$L__BB1_12:
	ret;

}


// ===== COMPILED SASS (sm_100) =====

	.target	sm_100

	.elftype	@"ET_EXEC"


//--------------------- .note.nv.tkinfo           --------------------------
	.section	.note.nv.tkinfo,"",@"SHT_NOTE"
	.sectionflags	@"SHF_NOTE_NV_TKINFO"
	.tkinfo
        /*0018*/ 	.word	0x00000002
        /*0030*/ 	.string	""
        /*0030*/ 	.string	"ptxas"
        /*0030*/ 	.string	"Cuda compilation tools, release 13.0, V13.0.88"
        /*0030*/ 	.string	"Build cuda_13.0.r13.0/compiler.36424714_0"
        /*0030*/ 	.string	"-arch sm_100 -m 64 "



//--------------------- .note.nv.cuinfo           --------------------------
	.section	.note.nv.cuinfo,"",@"SHT_NOTE"
	.sectionflags	@"SHF_NOTE_NV_CUINFO"
        /*0018*/ 	.short	0x0002
        /*001a*/ 	.short	0x0064
        /*001c*/ 	.short	0x0082
	.zero		2


//--------------------- .nv.info                  --------------------------
	.section	.nv.info,"",@"SHT_CUDA_INFO"
	.align	4


	//----- nvinfo : EIATTR_REGCOUNT
	.align		4
        /*0000*/ 	.byte	0x04, 0x2f
        /*0002*/ 	.short	(.L_1 - .L_0)
	.align		4
.L_0:
        /*0004*/ 	.word	index@(_Z20counting_sort_kernelPiS_i)
        /*0008*/ 	.word	0x0000000a


	//----- nvinfo : EIATTR_FRAME_SIZE
	.align		4
.L_1:
        /*000c*/ 	.byte	0x04, 0x11
        /*000e*/ 	.short	(.L_3 - .L_2)
	.align		4
.L_2:
        /*0010*/ 	.word	index@(_Z20counting_sort_kernelPiS_i)
        /*0014*/ 	.word	0x00000000


	//----- nvinfo : EIATTR_REGCOUNT
	.align		4
.L_3:
        /*0018*/ 	.byte	0x04, 0x2f
        /*001a*/ 	.short	(.L_5 - .L_4)
	.align		4
.L_4:
        /*001c*/ 	.word	index@(_Z13output_kernelPiP9Histogrami)
        /*0020*/ 	.word	0x0000000e


	//----- nvinfo : EIATTR_FRAME_SIZE
	.align		4
.L_5:
        /*0024*/ 	.byte	0x04, 0x11
        /*0026*/ 	.short	(.L_7 - .L_6)
	.align		4
.L_6:
        /*0028*/ 	.word	index@(_Z13output_kernelPiP9Histogrami)
        /*002c*/ 	.word	0x00000000


	//----- nvinfo : EIATTR_MIN_STACK_SIZE
	.align		4
.L_7:
        /*0030*/ 	.byte	0x04, 0x12
        /*0032*/ 	.short	(.L_9 - .L_8)
	.align		4
.L_8:
        /*0034*/ 	.word	index@(_Z13output_kernelPiP9Histogrami)
        /*0038*/ 	.word	0x00000000


	//----- nvinfo : EIATTR_MIN_STACK_SIZE
	.align		4
.L_9:
        /*003c*/ 	.byte	0x04, 0x12
        /*003e*/ 	.short	(.L_11 - .L_10)
	.align		4
.L_10:
        /*0040*/ 	.word	index@(_Z20counting_sort_kernelPiS_i)
        /*0044*/ 	.word	0x00000000
.L_11:


//--------------------- .nv.compat                --------------------------
	.section	.nv.compat,"",@"SHT_CUDA_COMPAT_INFO"
	.align	4
        /*0000*/ 	.byte	0x02, 0x09, 0x00, 0x00, 0x02, 0x02, 0x01, 0x00, 0x02, 0x05, 0x05, 0x00, 0x03, 0x07, 0x01, 0x01
        /*0010*/ 	.byte	0x02, 0x03, 0x00, 0x00, 0x02, 0x06, 0x01, 0x00, 0x04, 0x0b, 0x08, 0x00, 0x09, 0x00, 0x00, 0x00
        /*0020*/ 	.byte	0x00, 0x00, 0x00, 0x00


//--------------------- .nv.info._Z13output_kernelPiP9Histogrami --------------------------
	.section	.nv.info._Z13output_kernelPiP9Histogrami,"",@"SHT_CUDA_INFO"
	.sectionflags	@""
	.align	4


	//----- nvinfo : EIATTR_CUDA_API_VERSION
	.align		4
        /*0000*/ 	.byte	0x04, 0x37
        /*0002*/ 	.short	(.L_13 - .L_12)
.L_12:
        /*0004*/ 	.word	0x00000082


	//----- nvinfo : EIATTR_KPARAM_INFO
	.align		4
.L_13:
        /*0008*/ 	.byte	0x04, 0x17
        /*000a*/ 	.short	(.L_15 - .L_14)
.L_14:
        /*000c*/ 	.word	0x00000000
        /*0010*/ 	.short	0x0002
        /*0012*/ 	.short	0x0010
        /*0014*/ 	.byte	0x00, 0xf0, 0x11, 0x00


	//----- nvinfo : EIATTR_KPARAM_INFO
	.align		4
.L_15:
        /*0018*/ 	.byte	0x04, 0x17
        /*001a*/ 	.short	(.L_17 - .L_16)
.L_16:
        /*001c*/ 	.word	0x00000000
        /*0020*/ 	.short	0x0001
        /*0022*/ 	.short	0x0008
        /*0024*/ 	.byte	0x00, 0xf5, 0x21, 0x00


	//----- nvinfo : EIATTR_KPARAM_INFO
	.align		4
.L_17:
        /*0028*/ 	.byte	0x04, 0x17
        /*002a*/ 	.short	(.L_19 - .L_18)
.L_18:
        /*002c*/ 	.word	0x00000000
        /*0030*/ 	.short	0x0000
        /*0032*/ 	.short	0x0000
        /*0034*/ 	.byte	0x00, 0xf5, 0x21, 0x00


	//----- nvinfo : EIATTR_SPARSE_MMA_MASK
	.align		4
.L_19:
        /*0038*/ 	.byte	0x03, 0x50
        /*003a*/ 	.short	0x0000


	//----- nvinfo : EIATTR_MAXREG_COUNT
	.align		4
        /*003c*/ 	.byte	0x03, 0x1b
        /*003e*/ 	.short	0x00ff


	//----- nvinfo : EIATTR_MERCURY_ISA_VERSION
	.align		4
        /*0040*/ 	.byte	0x03, 0x5f
        /*0042*/ 	.short	0x0101


	//----- nvinfo : EIATTR_VRC_CTA_INIT_COUNT
	.align		4
        /*0044*/ 	.byte	0x02, 0x4a
	.zero		1
	.zero		1


	//----- nvinfo : EIATTR_EXIT_INSTR_OFFSETS
	.align		4
        /*0048*/ 	.byte	0x04, 0x1c
        /*004a*/ 	.short	(.L_21 - .L_20)


	//   ....[0]....
.L_20:
        /*004c*/ 	.word	0x000000f0


	//   ....[1]....
        /*0050*/ 	.word	0x000002a0


	//   ....[2]....
        /*0054*/ 	.word	0x00000350


	//   ....[3]....
        /*0058*/ 	.word	0x000003f0


	//   ....[4]....
        /*005c*/ 	.word	0x00000450


	//----- nvinfo : EIATTR_CRS_STACK_SIZE
	.align		4
.L_21:
        /*0060*/ 	.byte	0x04, 0x1e
        /*0062*/ 	.short	(.L_23 - .L_22)
.L_22:
        /*0064*/ 	.word	0x00000000


	//----- nvinfo : EIATTR_CBANK_PARAM_SIZE
	.align		4
.L_23:
        /*0068*/ 	.byte	0x03, 0x19
        /*006a*/ 	.short	0x0014


	//----- nvinfo : EIATTR_PARAM_CBANK
	.align		4
        /*006c*/ 	.byte	0x04, 0x0a
        /*006e*/ 	.short	(.L_25 - .L_24)
	.align		4
.L_24:
        /*0070*/ 	.word	index@(.nv.constant0._Z13output_kernelPiP9Histogrami)
        /*0074*/ 	.short	0x0380
        /*0076*/ 	.short	0x0014


	//----- nvinfo : EIATTR_SW_WAR
	.align		4
.L_25:
        /*0078*/ 	.byte	0x04, 0x36
        /*007a*/ 	.short	(.L_27 - .L_26)
.L_26:
        /*007c*/ 	.word	0x00000008
.L_27:


//--------------------- .nv.info._Z20counting_sort_kernelPiS_i --------------------------
	.section	.nv.info._Z20counting_sort_kernelPiS_i,"",@"SHT_CUDA_INFO"
	.sectionflags	@""
	.align	4


	//----- nvinfo : EIATTR_CUDA_API_VERSION
	.align		4
        /*0000*/ 	.byte	0x04, 0x37
        /*0002*/ 	.short	(.L_29 - .L_28)
.L_28:
        /*0004*/ 	.word	0x00000082


	//----- nvinfo : EIATTR_KPARAM_INFO
	.align		4
.L_29:
        /*0008*/ 	.byte	0x04, 0x17
        /*000a*/ 	.short	(.L_31 - .L_30)
.L_30:
        /*000c*/ 	.word	0x00000000
        /*0010*/ 	.short	0x0002
        /*0012*/ 	.short	0x0010
        /*0014*/ 	.byte	0x00, 0xf0, 0x11, 0x00


	//----- nvinfo : EIATTR_KPARAM_INFO
	.align		4
.L_31:
        /*0018*/ 	.byte	0x04, 0x17
        /*001a*/ 	.short	(.L_33 - .L_32)
.L_32:
        /*001c*/ 	.word	0x00000000
        /*0020*/ 	.short	0x0001
        /*0022*/ 	.short	0x0008
        /*0024*/ 	.byte	0x00, 0xf5, 0x21, 0x00


	//----- nvinfo : EIATTR_KPARAM_INFO
	.align		4
.L_33:
        /*0028*/ 	.byte	0x04, 0x17
        /*002a*/ 	.short	(.L_35 - .L_34)
.L_34:
        /*002c*/ 	.word	0x00000000
        /*0030*/ 	.short	0x0000
        /*0032*/ 	.short	0x0000
        /*0034*/ 	.byte	0x00, 0xf5, 0x21, 0x00


	//----- nvinfo : EIATTR_SPARSE_MMA_MASK
	.align		4
.L_35:
        /*0038*/ 	.byte	0x03, 0x50
        /*003a*/ 	.short	0x0000


	//----- nvinfo : EIATTR_MAXREG_COUNT
	.align		4
        /*003c*/ 	.byte	0x03, 0x1b
        /*003e*/ 	.short	0x00ff


	//----- nvinfo : EIATTR_MERCURY_ISA_VERSION
	.align		4
        /*0040*/ 	.byte	0x03, 0x5f
        /*0042*/ 	.short	0x0101


	//----- nvinfo : EIATTR_VRC_CTA_INIT_COUNT
	.align		4
        /*0044*/ 	.byte	0x02, 0x4a
	.zero		1
	.zero		1


	//----- nvinfo : EIATTR_EXIT_INSTR_OFFSETS
	.align		4
        /*0048*/ 	.byte	0x04, 0x1c
        /*004a*/ 	.short	(.L_37 - .L_36)


	//   ....[0]....
.L_36:
        /*004c*/ 	.word	0x00000090


	//   ....[1]....
        /*0050*/ 	.word	0x00000130


	//----- nvinfo : EIATTR_CBANK_PARAM_SIZE
	.align		4
.L_37:
        /*0054*/ 	.byte	0x03, 0x19
        /*0056*/ 	.short	0x0014


	//----- nvinfo : EIATTR_PARAM_CBANK
	.align		4
        /*0058*/ 	.byte	0x04, 0x0a
        /*005a*/ 	.short	(.L_39 - .L_38)
	.align		4
.L_38:
        /*005c*/ 	.word	index@(.nv.constant0._Z20counting_sort_kernelPiS_i)
        /*0060*/ 	.short	0x0380
        /*0062*/ 	.short	0x0014


	//----- nvinfo : EIATTR_SW_WAR
	.align		4
.L_39:
        /*0064*/ 	.byte	0x04, 0x36
        /*0066*/ 	.short	(.L_41 - .L_40)
.L_40:
        /*0068*/ 	.word	0x00000008
.L_41:


//--------------------- .nv.callgraph             --------------------------
	.section	.nv.callgraph,"",@"SHT_CUDA_CALLGRAPH"
	.align	4
	.sectionentsize	8
	.align		4
        /*0000*/ 	.word	0x00000000
	.align		4
        /*0004*/ 	.word	0xffffffff
	.align		4
        /*0008*/ 	.word	0x00000000
	.align		4
        /*000c*/ 	.word	0xfffffffe
	.align		4
        /*0010*/ 	.word	0x00000000
	.align		4
        /*0014*/ 	.word	0xfffffffd
	.align		4
        /*0018*/ 	.word	0x00000000
	.align		4
        /*001c*/ 	.word	0xfffffffc


//--------------------- .text._Z13output_kernelPiP9Histogrami --------------------------
	.section	.text._Z13output_kernelPiP9Histogrami,"ax",@progbits
	.align	128
        .global         _Z13output_kernelPiP9Histogrami
        .type           _Z13output_kernelPiP9Histogrami,@function
        .size           _Z13output_kernelPiP9Histogrami,(.L_x_5 - _Z13output_kernelPiP9Histogrami)
        .other          _Z13output_kernelPiP9Histogrami,@"STO_CUDA_ENTRY STV_DEFAULT"
_Z13output_kernelPiP9Histogrami:
.text._Z13output_kernelPiP9Histogrami:
[----:B------:R-:W-:Y:S01]  /*0000*/  LDC R1, c[0x0][0x37c] ;  /* 0x0000df00ff017b82 */ /* 0x000fe20000000800 */
[----:B------:R-:W0:Y:S07]  /*0010*/  S2R R3, SR_TID.X ;  /* 0x0000000000037919 */ /* 0x000e2e0000002100 */
[----:B------:R-:W0:Y:S01]  /*0020*/  S2UR UR4, SR_CTAID.X ;  /* 0x00000000000479c3 */ /* 0x000e220000002500 */
[----:B------:R-:W1:Y:S07]  /*0030*/  LDCU.64 UR6, c[0x0][0x358] ;  /* 0x00006b00ff0677ac */ /* 0x000e6e0008000a00 */
[----:B------:R-:W0:Y:S08]  /*0040*/  LDC R0, c[0x0][0x360] ;  /* 0x0000d800ff007b82 */ /* 0x000e300000000800 */
[----:B------:R-:W2:Y:S01]  /*0050*/  LDC.64 R4, c[0x0][0x388] ;  /* 0x0000e200ff047b82 */ /* 0x000ea20000000a00 */
[----:B0-----:R-:W-:-:S04]  /*0060*/  IMAD R0, R0, UR4, R3 ;  /* 0x0000000400007c24 */ /* 0x001fc8000f8e0203 */
[----:B--2---:R-:W-:-:S05]  /*0070*/  IMAD.WIDE.U32 R4, R0, 0x8, R4 ;  /* 0x0000000800047825 */ /* 0x004fca00078e0004 */
[----:B-1----:R-:W2:Y:S04]  /*0080*/  LDG.E R2, desc[UR6][R4.64+0x4] ;  /* 0x0000040604027981 */ /* 0x002ea8000c1e1900 */
[----:B------:R-:W3:Y:S01]  /*0090*/  LDG.E R3, desc[UR6][R4.64] ;  /* 0x0000000604037981 */ /* 0x000ee2000c1e1900 */
[----:B------:R-:W0:Y:S01]  /*00a0*/  S2UR UR5, SR_CgaCtaId ;  /* 0x00000000000579c3 */ /* 0x000e220000008800 */
[----:B------:R-:W-:Y:S02]  /*00b0*/  UMOV UR4, 0x400 ;  /* 0x0000040000047882 */ /* 0x000fe40000000000 */
[----:B0-----:R-:W-:Y:S01]  /*00c0*/  ULEA UR4, UR5, UR4, 0x18 ;  /* 0x0000000405047291 */ /* 0x001fe2000f8ec0ff */
[----:B--2---:R-:W-:-:S08]  /*00d0*/  ISETP.GE.AND P0, PT, R2, 0x1, PT ;  /* 0x000000010200780c */ /* 0x004fd00003f06270 */
[----:B---3--:R0:W-:Y:S05]  /*00e0*/  STS.64 [UR4], R2 ;  /* 0x00000002ff007988 */ /* 0x0081ea0008000a04 */
[----:B------:R-:W-:Y:S05]  /*00f0*/  @!P0 EXIT ;  /* 0x000000000000894d */ /* 0x000fea0003800000 */
[C---:B------:R-:W-:Y:S01]  /*0100*/  ISETP.GE.U32.AND P1, PT, R2.reuse, 0x8, PT ;  /* 0x000000080200780c */ /* 0x040fe20003f26070 */
[----:B------:R-:W-:Y:S01]  /*0110*/  BSSY.RECONVERGENT B0, `(.L_x_0) ;  /* 0x0000018000007945 */ /* 0x000fe20003800200 */
[----:B------:R-:W-:Y:S01]  /*0120*/  LOP3.LUT R10, R2, 0x7, RZ, 0xc0, !PT ;  /* 0x00000007020a7812 */ /* 0x000fe200078ec0ff */
[----:B------:R-:W-:-:S03]  /*0130*/  IMAD.MOV.U32 R8, RZ, RZ, RZ ;  /* 0x000000ffff087224 */ /* 0x000fc600078e00ff */
[----:B------:R-:W-:-:S07]  /*0140*/  ISETP.NE.AND P0, PT, R10, RZ, PT ;  /* 0x000000ff0a00720c */ /* 0x000fce0003f05270 */
[----:B------:R-:W-:Y:S06]  /*0150*/  @!P1 BRA `(.L_x_1) ;  /* 0x00000000004c9947 */ /* 0x000fec0003800000 */
[----:B------:R-:W1:Y:S01]  /*0160*/  LDC.64 R6, c[0x0][0x380] ;  /* 0x0000e000ff067b82 */ /* 0x000e620000000a00 */
[----:B------:R-:W-:Y:S01]  /*0170*/  LOP3.LUT R8, R2, 0x7ffffff8, RZ, 0xc0, !PT ;  /* 0x7ffffff802087812 */ /* 0x000fe200078ec0ff */
[----:B------:R-:W-:-:S04]  /*0180*/  IMAD.MOV.U32 R11, RZ, RZ, R3 ;  /* 0x000000ffff0b7224 */ /* 0x000fc800078e0003 */
[----:B------:R-:W-:Y:S01]  /*0190*/  IMAD.MOV R9, RZ, RZ, -R8 ;  /* 0x000000ffff097224 */ /* 0x000fe200078e0a08 */
[----:B-1----:R-:W-:-:S04]  /*01a0*/  IADD3 R6, P1, PT, R6, 0x10, RZ ;  /* 0x0000001006067810 */ /* 0x002fc80007f3e0ff */
[----:B------:R-:W-:-:S09]  /*01b0*/  IADD3.X R7, PT, PT, RZ, R7, RZ, P1, !PT ;  /* 0x00000007ff077210 */ /* 0x000fd20000ffe4ff */
.L_x_2:
[----:B-1----:R-:W-:-:S04]  /*01c0*/  IMAD.WIDE R4, R11, 0x4, R6 ;  /* 0x000000040b047825 */ /* 0x002fc800078e0206 */
[----:B------:R-:W-:Y:S01]  /*01d0*/  VIADD R9, R9, 0x8 ;  /* 0x0000000809097836 */ /* 0x000fe20000000000 */
[----:B------:R1:W-:Y:S01]  /*01e0*/  STG.E desc[UR6][R4.64+-0x10], R0 ;  /* 0xfffff00004007986 */ /* 0x0003e2000c101906 */
[----:B------:R-:W-:-:S03]  /*01f0*/  VIADD R11, R11, 0x8 ;  /* 0x000000080b0b7836 */ /* 0x000fc60000000000 */
[----:B------:R1:W-:Y:S01]  /*0200*/  STG.E desc[UR6][R4.64+-0xc], R0 ;  /* 0xfffff40004007986 */ /* 0x0003e2000c101906 */
[----:B------:R-:W-:-:S03]  /*0210*/  ISETP.NE.AND P1, PT, R9, RZ, PT ;  /* 0x000000ff0900720c */ /* 0x000fc60003f25270 */
[----:B------:R1:W-:Y:S04]  /*0220*/  STG.E desc[UR6][R4.64+-0x8], R0 ;  /* 0xfffff80004007986 */ /* 0x0003e8000c101906 */
[----:B------:R1:W-:Y:S04]  /*0230*/  STG.E desc[UR6][R4.64+-0x4], R0 ;  /* 0xfffffc0004007986 */ /* 0x0003e8000c101906 */
[----:B------:R1:W-:Y:S04]  /*0240*/  STG.E desc[UR6][R4.64], R0 ;  /* 0x0000000004007986 */ /* 0x0003e8000c101906 */
[----:B------:R1:W-:Y:S04]  /*0250*/  STG.E desc[UR6][R4.64+0x4], R0 ;  /* 0x0000040004007986 */ /* 0x0003e8000c101906 */
[----:B------:R1:W-:Y:S04]  /*0260*/  STG.E desc[UR6][R4.64+0x8], R0 ;  /* 0x0000080004007986 */ /* 0x0003e8000c101906 */
[----:B------:R1:W-:Y:S01]  /*0270*/  STG.E desc[UR6][R4.64+0xc], R0 ;  /* 0x00000c0004007986 */ /* 0x0003e2000c101906 */
[----:B------:R-:W-:Y:S05]  /*0280*/  @P1 BRA `(.L_x_2) ;  /* 0xfffffffc00cc1947 */ /* 0x000fea000383ffff */
.L_x_1:
[----:B------:R-:W-:Y:S05]  /*0290*/  BSYNC.RECONVERGENT B0 ;  /* 0x0000000000007941 */ /* 0x000fea0003800200 */
.L_x_0:
[----:B------:R-:W-:Y:S05]  /*02a0*/  @!P0 EXIT ;  /* 0x000000000000894d */ /* 0x000fea0003800000 */
[----:B------:R-:W-:Y:S02]  /*02b0*/  ISETP.GE.U32.AND P0, PT, R10, 0x4, PT ;  /* 0x000000040a00780c */ /* 0x000fe40003f06070 */
[----:B------:R-:W-:-:S04]  /*02c0*/  LOP3.LUT R6, R2, 0x3, RZ, 0xc0, !PT ;  /* 0x0000000302067812 */ /* 0x000fc800078ec0ff */
[----:B------:R-:W-:-:S07]  /*02d0*/  ISETP.NE.AND P1, PT, R6, RZ, PT ;  /* 0x000000ff0600720c */ /* 0x000fce0003f25270 */
[----:B-1----:R-:W1:Y:S01]  /*02e0*/  @P0 LDC.64 R4, c[0x0][0x380] ;  /* 0x0000e000ff040b82 */ /* 0x002e620000000a00 */
[----:B------:R-:W-:-:S05]  /*02f0*/  @P0 IADD3 R7, PT, PT, R3, R8, RZ ;  /* 0x0000000803070210 */ /* 0x000fca0007ffe0ff */
[----:B-1----:R-:W-:-:S05]  /*0300*/  @P0 IMAD.WIDE R4, R7, 0x4, R4 ;  /* 0x0000000407040825 */ /* 0x002fca00078e0204 */
[----:B------:R1:W-:Y:S04]  /*0310*/  @P0 STG.E desc[UR6][R4.64], R0 ;  /* 0x0000000004000986 */ /* 0x0003e8000c101906 */
[----:B------:R1:W-:Y:S04]  /*0320*/  @P0 STG.E desc[UR6][R4.64+0x4], R0 ;  /* 0x0000040004000986 */ /* 0x0003e8000c101906 */
[----:B------:R1:W-:Y:S04]  /*0330*/  @P0 STG.E desc[UR6][R4.64+0x8], R0 ;  /* 0x0000080004000986 */ /* 0x0003e8000c101906 */
[----:B------:R1:W-:Y:S01]  /*0340*/  @P0 STG.E desc[UR6][R4.64+0xc], R0 ;  /* 0x00000c0004000986 */ /* 0x0003e2000c101906 */
[----:B------:R-:W-:Y:S05]  /*0350*/  @!P1 EXIT ;  /* 0x000000000000994d */ /* 0x000fea0003800000 */
[----:B------:R-:W-:Y:S01]  /*0360*/  ISETP.NE.AND P1, PT, R6, 0x1, PT ;  /* 0x000000010600780c */ /* 0x000fe20003f25270 */
[----:B------:R-:W-:Y:S01]  /*0370*/  @P0 VIADD R8, R8, 0x4 ;  /* 0x0000000408080836 */ /* 0x000fe20000000000 */
[----:B0-----:R-:W-:-:S04]  /*0380*/  LOP3.LUT R2, R2, 0x1, RZ, 0xc0, !PT ;  /* 0x0000000102027812 */ /* 0x001fc800078ec0ff */
[----:B------:R-:W-:-:S07]  /*0390*/  ISETP.NE.U32.AND P0, PT, R2, 0x1, PT ;  /* 0x000000010200780c */ /* 0x000fce0003f05070 */
[----:B-1----:R-:W0:Y:S01]  /*03a0*/  @P1 LDC.64 R4, c[0x0][0x380] ;  /* 0x0000e000ff041b82 */ /* 0x002e220000000a00 */
[----:B------:R-:W-:-:S04]  /*03b0*/  @P1 IMAD.IADD R7, R3, 0x1, R8 ;  /* 0x0000000103071824 */ /* 0x000fc800078e0208 */
[----:B0-----:R-:W-:-:S05]  /*03c0*/  @P1 IMAD.WIDE R4, R7, 0x4, R4 ;  /* 0x0000000407041825 */ /* 0x001fca00078e0204 */
[----:B------:R0:W-:Y:S04]  /*03d0*/  @P1 STG.E desc[UR6][R4.64], R0 ;  /* 0x0000000004001986 */ /* 0x0001e8000c101906 */
[----:B------:R0:W-:Y:S01]  /*03e0*/  @P1 STG.E desc[UR6][R4.64+0x4], R0 ;  /* 0x0000040004001986 */ /* 0x0001e2000c101906 */
[----:B------:R-:W-:Y:S05]  /*03f0*/  @P0 EXIT ;  /* 0x000000000000094d */ /* 0x000fea0003800000 */
[----:B0-----:R-:W0:Y:S01]  /*0400*/  LDC.64 R4, c[0x0][0x380] ;  /* 0x0000e000ff047b82 */ /* 0x001e220000000a00 */
[----:B------:R-:W-:-:S05]  /*0410*/  @P1 IADD3 R8, PT, PT, R8, 0x2, RZ ;  /* 0x0000000208081810 */ /* 0x000fca0007ffe0ff */
[----:B------:R-:W-:-:S04]  /*0420*/  IMAD.IADD R3, R3, 0x1, R8 ;  /* 0x0000000103037824 */ /* 0x000fc800078e0208 */
[----:B0-----:R-:W-:-:S05]  /*0430*/  IMAD.WIDE R2, R3, 0x4, R4 ;  /* 0x0000000403027825 */ /* 0x001fca00078e0204 */
[----:B------:R-:W-:Y:S01]  /*0440*/  STG.E desc[UR6][R2.64], R0 ;  /* 0x0000000002007986 */ /* 0x000fe2000c101906 */
[----:B------:R-:W-:Y:S05]  /*0450*/  EXIT ;  /* 0x000000000000794d */ /* 0x000fea0003800000 */
.L_x_3:
[----:B------:R-:W-:-:S00]  /*0460*/  BRA `(.L_x_3) ;  /* 0xfffffffc00fc7947 */ /* 0x000fc0000383ffff */
[----:B------:R-:W-:-:S00]  /*0470*/  NOP ;  /* 0x0000000000007918 */ /* 0x000fc00000000000 */
        /* <DEDUP_REMOVED lines=8> */
.L_x_5:


//--------------------- .text._Z20counting_sort_kernelPiS_i --------------------------
	.section	.text._Z20counting_sort_kernelPiS_i,"ax",@progbits
	.align	128
        .global         _Z20counting_sort_kernelPiS_i
        .type           _Z20counting_sort_kernelPiS_i,@function
        .size           _Z20counting_sort_kernelPiS_i,(.L_x_6 - _Z20counting_sort_kernelPiS_i)
        .other          _Z20counting_sort_kernelPiS_i,@"STO_CUDA_ENTRY STV_DEFAULT"
_Z20counting_sort_kernelPiS_i:
.text._Z20counting_sort_kernelPiS_i:
[----:B------:R-:W-:Y:S01]  /*0000*/  LDC R1, c[0x0][0x37c] ;  /* 0x0000df00ff017b82 */ /* 0x000fe20000000800 */
[----:B------:R-:W0:Y:S07]  /*0010*/  S2R R3, SR_TID.X ;  /* 0x0000000000037919 */ /* 0x000e2e0000002100 */
[----:B------:R-:W0:Y:S01]  /*0020*/  S2UR UR4, SR_CTAID.X ;  /* 0x00000000000479c3 */ /* 0x000e220000002500 */
[----:B------:R-:W1:Y:S07]  /*0030*/  LDCU UR5, c[0x0][0x390] ;  /* 0x00007200ff0577ac */ /* 0x000e6e0008000800 */
[----:B------:R-:W0:Y:S02]  /*0040*/  LDC R0, c[0x0][0x360] ;  /* 0x0000d800ff007b82 */ /* 0x000e240000000800 */
[----:B0-----:R-:W-:Y:S01]  /*0050*/  IMAD R0, R0, UR4, R3 ;  /* 0x0000000400007c24 */ /* 0x001fe2000f8e0203 */
[----:B-1----:R-:W-:-:S04]  /*0060*/  USHF.R.S32.HI UR4, URZ, 0x1f, UR5 ;  /* 0x0000001fff047899 */ /* 0x002fc80008011405 */
[----:B------:R-:W-:-:S04]  /*0070*/  ISETP.GE.U32.AND P0, PT, R0, UR5, PT ;  /* 0x0000000500007c0c */ /* 0x000fc8000bf06070 */
[----:B------:R-:W-:-:S13]  /*0080*/  ISETP.GE.U32.AND.EX P0, PT, RZ, UR4, PT, P0 ;  /* 0x00000004ff007c0c */ /* 0x000fda000bf06100 */
[----:B------:R-:W-:Y:S05]  /*0090*/  @P0 EXIT ;  /* 0x000000000000094d */ /* 0x000fea0003800000 */
[----:B------:R-:W0:Y:S01]  /*00a0*/  LDCU.64 UR6, c[0x0][0x380] ;  /* 0x00007000ff0677ac */ /* 0x000e220008000a00 */
[----:B------:R-:W1:Y:S01]  /*00b0*/  LDC.64 R2, c[0x0][0x388] ;  /* 0x0000e200ff027b82 */ /* 0x000e620000000a00 */
[----:B------:R-:W2:Y:S01]  /*00c0*/  LDCU.64 UR4, c[0x0][0x358] ;  /* 0x00006b00ff0477ac */ /* 0x000ea20008000a00 */
[----:B0-----:R-:W-:-:S04]  /*00d0*/  LEA R4, P0, R0, UR6, 0x2 ;  /* 0x0000000600047c11 */ /* 0x001fc8000f8010ff */
[----:B------:R-:W-:-:S06]  /*00e0*/  LEA.HI.X R5, R0, UR7, RZ, 0x2, P0 ;  /* 0x0000000700057c11 */ /* 0x000fcc00080f14ff */
[----:B--2---:R-:W1:Y:S01]  /*00f0*/  LDG.E R5, desc[UR4][R4.64] ;  /* 0x0000000404057981 */ /* 0x004e62000c1e1900 */
[----:B------:R-:W-:Y:S02]  /*0100*/  IMAD.MOV.U32 R7, RZ, RZ, 0x1 ;  /* 0x00000001ff077424 */ /* 0x000fe400078e00ff */
[----:B-1----:R-:W-:-:S05]  /*0110*/  IMAD.WIDE R2, R5, 0x4, R2 ;  /* 0x0000000405027825 */ /* 0x002fca00078e0202 */
[----:B------:R-:W-:Y:S01]  /*0120*/  REDG.E.ADD.STRONG.GPU desc[UR4][R2.64], R7 ;  /* 0x000000070200798e */ /* 0x000fe2000c12e104 */
[----:B------:R-:W-:Y:S05]  /*0130*/  EXIT ;  /* 0x000000000000794d */ /* 0x000fea0003800000 */
.L_x_4:
        /* <DEDUP_REMOVED lines=12> */
.L_x_6:


//--------------------- .nv.shared._Z13output_kernelPiP9Histogrami --------------------------
	.section	.nv.shared._Z13output_kernelPiP9Histogrami,"aw",@nobits
	.sectionflags	@""
	.align	4
.nv.shared._Z13output_kernelPiP9Histogrami:
	.zero		1032


//--------------------- .nv.shared.reserved.0     --------------------------
	.section	.nv.shared.reserved.0,"aw",@nobits
	.weak		__nv_reservedSMEM_offset_0_alias
	.size		__nv_reservedSMEM_offset_0_alias, 0, 64
	.other		__nv_reservedSMEM_offset_0_alias,@"STO_CUDA_RESERVED_SHARED STV_DEFAULT"
__nv_reservedSMEM_offset_0_alias:
	.zero		0
	.zero		64


//--------------------- .nv.constant0._Z13output_kernelPiP9Histogrami --------------------------
	.section	.nv.constant0._Z13output_kernelPiP9Histogrami,"a",@progbits
	.sectionflags	@""
	.align	4
.nv.constant0._Z13output_kernelPiP9Histogrami:
	.zero		916


//--------------------- .nv.constant0._Z20counting_sort_kernelPiS_i --------------------------
	.section	.nv.constant0._Z20counting_sort_kernelPiS_i,"a",@progbits
	.sectionflags	@""
	.align	4
.nv.constant0._Z20counting_sort_kernelPiS_i:
	.zero		916


//--------------------- SYMBOLS --------------------------

	.type		.nv.reservedSmem.offset0,@object
	.size		.nv.reservedSmem.offset0,0x4
	.type		.nv.reservedSmem.cap,@object
	.size		.nv.reservedSmem.cap,0x4
